//
// Generated by NVIDIA NVVM Compiler
//
// Compiler Build ID: CL-36424714
// Cuda compilation tools, release 13.0, V13.0.88
// Based on NVVM 20.0.0
//

.version 9.0
.target sm_100
.address_size 64

	// .globl	_Z14softmax_kernelPfS_

.visible .entry _Z14softmax_kernelPfS_(
	.param .u64 .ptr .align 1 _Z14softmax_kernelPfS__param_0,
	.param .u64 .ptr .align 1 _Z14softmax_kernelPfS__param_1
)
.maxntid 36
{
	.reg .pred 	%p<8>;
	.reg .b32 	%r<31>;
	.reg .b32 	%f<153>;
	.reg .b64 	%rd<25>;

	ld.param.u64 	%rd15, [_Z14softmax_kernelPfS__param_0];
	ld.param.u64 	%rd16, [_Z14softmax_kernelPfS__param_1];
	cvta.to.global.u64 	%rd1, %rd16;
	cvta.to.global.u64 	%rd17, %rd15;
	mov.u32 	%r8, %tid.x;
	shl.b32 	%r9, %r8, 7;
	mul.wide.u32 	%rd18, %r9, 4;
	add.s64 	%rd19, %rd17, %rd18;
	ld.global.nc.f32 	%f151, [%rd19];
	mul.wide.u32 	%rd2, %r8, 512;
	or.b64  	%rd3, %rd2, 16;
	add.s64 	%rd22, %rd17, %rd3;
	mov.b32 	%r28, 0;
	mov.u64 	%rd21, %rd22;
$L__BB0_1:
	ld.global.nc.f32 	%f7, [%rd21+-12];
	setp.gt.f32 	%p1, %f7, %f151;
	selp.f32 	%f8, %f7, %f151, %p1;
	ld.global.nc.f32 	%f9, [%rd21+-8];
	setp.gt.f32 	%p2, %f9, %f8;
	selp.f32 	%f10, %f9, %f8, %p2;
	ld.global.nc.f32 	%f11, [%rd21+-4];
	setp.gt.f32 	%p3, %f11, %f10;
	selp.f32 	%f3, %f11, %f10, %p3;
	setp.eq.s32 	%p4, %r28, 124;
	@%p4 bra 	$L__BB0_3;
	ld.global.nc.f32 	%f12, [%rd21];
	setp.gt.f32 	%p5, %f12, %f3;
	selp.f32 	%f151, %f12, %f3, %p5;
	add.s32 	%r28, %r28, 4;
	add.s64 	%rd21, %rd21, 16;
	bra.uni 	$L__BB0_1;
$L__BB0_3:
	add.s64 	%rd23, %rd1, %rd3;
	mov.f32 	%f152, 0f00000000;
	mov.b32 	%r29, 0;
$L__BB0_4:
	ld.global.nc.f32 	%f14, [%rd22+-16];
	sub.f32 	%f15, %f14, %f3;
	fma.rn.f32 	%f16, %f15, 0f3BBB989D, 0f3F000000;
	cvt.sat.f32.f32 	%f17, %f16;
	mov.f32 	%f18, 0f4B400001;
	mov.f32 	%f19, 0f437C0000;
	fma.rm.f32 	%f20, %f17, %f19, %f18;
	add.f32 	%f21, %f20, 0fCB40007F;
	neg.f32 	%f22, %f21;
	fma.rn.f32 	%f23, %f15, 0f3FB8AA3B, %f22;
	fma.rn.f32 	%f24, %f15, 0f32A57060, %f23;
	mov.b32 	%r11, %f20;
	shl.b32 	%r12, %r11, 23;
	mov.b32 	%f25, %r12;
	ex2.approx.ftz.f32 	%f26, %f24;
	mul.f32 	%f27, %f26, %f25;
	st.global.f32 	[%rd23+-16], %f27;
	add.f32 	%f28, %f152, %f27;
	ld.global.nc.f32 	%f29, [%rd22+-12];
	sub.f32 	%f30, %f29, %f3;
	fma.rn.f32 	%f31, %f30, 0f3BBB989D, 0f3F000000;
	cvt.sat.f32.f32 	%f32, %f31;
	fma.rm.f32 	%f33, %f32, %f19, %f18;
	add.f32 	%f34, %f33, 0fCB40007F;
	neg.f32 	%f35, %f34;
	fma.rn.f32 	%f36, %f30, 0f3FB8AA3B, %f35;
	fma.rn.f32 	%f37, %f30, 0f32A57060, %f36;
	mov.b32 	%r13, %f33;
	shl.b32 	%r14, %r13, 23;
	mov.b32 	%f38, %r14;
	ex2.approx.ftz.f32 	%f39, %f37;
	mul.f32 	%f40, %f39, %f38;
	st.global.f32 	[%rd23+-12], %f40;
	add.f32 	%f41, %f28, %f40;
	ld.global.nc.f32 	%f42, [%rd22+-8];
	sub.f32 	%f43, %f42, %f3;
	fma.rn.f32 	%f44, %f43, 0f3BBB989D, 0f3F000000;
	cvt.sat.f32.f32 	%f45, %f44;
	fma.rm.f32 	%f46, %f45, %f19, %f18;
	add.f32 	%f47, %f46, 0fCB40007F;
	neg.f32 	%f48, %f47;
	fma.rn.f32 	%f49, %f43, 0f3FB8AA3B, %f48;
	fma.rn.f32 	%f50, %f43, 0f32A57060, %f49;
	mov.b32 	%r15, %f46;
	shl.b32 	%r16, %r15, 23;
	mov.b32 	%f51, %r16;
	ex2.approx.ftz.f32 	%f52, %f50;
	mul.f32 	%f53, %f52, %f51;
	st.global.f32 	[%rd23+-8], %f53;
	add.f32 	%f54, %f41, %f53;
	ld.global.nc.f32 	%f55, [%rd22+-4];
	sub.f32 	%f56, %f55, %f3;
	fma.rn.f32 	%f57, %f56, 0f3BBB989D, 0f3F000000;
	cvt.sat.f32.f32 	%f58, %f57;
	fma.rm.f32 	%f59, %f58, %f19, %f18;
	add.f32 	%f60, %f59, 0fCB40007F;
	neg.f32 	%f61, %f60;
	fma.rn.f32 	%f62, %f56, 0f3FB8AA3B, %f61;
	fma.rn.f32 	%f63, %f56, 0f32A57060, %f62;
	mov.b32 	%r17, %f59;
	shl.b32 	%r18, %r17, 23;
	mov.b32 	%f64, %r18;
	ex2.approx.ftz.f32 	%f65, %f63;
	mul.f32 	%f66, %f65, %f64;
	st.global.f32 	[%rd23+-4], %f66;
	add.f32 	%f67, %f54, %f66;
	ld.global.nc.f32 	%f68, [%rd22];
	sub.f32 	%f69, %f68, %f3;
	fma.rn.f32 	%f70, %f69, 0f3BBB989D, 0f3F000000;
	cvt.sat.f32.f32 	%f71, %f70;
	fma.rm.f32 	%f72, %f71, %f19, %f18;
	add.f32 	%f73, %f72, 0fCB40007F;
	neg.f32 	%f74, %f73;
	fma.rn.f32 	%f75, %f69, 0f3FB8AA3B, %f74;
	fma.rn.f32 	%f76, %f69, 0f32A57060, %f75;
	mov.b32 	%r19, %f72;
	shl.b32 	%r20, %r19, 23;
	mov.b32 	%f77, %r20;
	ex2.approx.ftz.f32 	%f78, %f76;
	mul.f32 	%f79, %f78, %f77;
	st.global.f32 	[%rd23], %f79;
	add.f32 	%f80, %f67, %f79;
	ld.global.nc.f32 	%f81, [%rd22+4];
	sub.f32 	%f82, %f81, %f3;
	fma.rn.f32 	%f83, %f82, 0f3BBB989D, 0f3F000000;
	cvt.sat.f32.f32 	%f84, %f83;
	fma.rm.f32 	%f85, %f84, %f19, %f18;
	add.f32 	%f86, %f85, 0fCB40007F;
	neg.f32 	%f87, %f86;
	fma.rn.f32 	%f88, %f82, 0f3FB8AA3B, %f87;
	fma.rn.f32 	%f89, %f82, 0f32A57060, %f88;
	mov.b32 	%r21, %f85;
	shl.b32 	%r22, %r21, 23;
	mov.b32 	%f90, %r22;
	ex2.approx.ftz.f32 	%f91, %f89;
	mul.f32 	%f92, %f91, %f90;
	st.global.f32 	[%rd23+4], %f92;
	add.f32 	%f93, %f80, %f92;
	ld.global.nc.f32 	%f94, [%rd22+8];
	sub.f32 	%f95, %f94, %f3;
	fma.rn.f32 	%f96, %f95, 0f3BBB989D, 0f3F000000;
	cvt.sat.f32.f32 	%f97, %f96;
	fma.rm.f32 	%f98, %f97, %f19, %f18;
	add.f32 	%f99, %f98, 0fCB40007F;
	neg.f32 	%f100, %f99;
	fma.rn.f32 	%f101, %f95, 0f3FB8AA3B, %f100;
	fma.rn.f32 	%f102, %f95, 0f32A57060, %f101;
	mov.b32 	%r23, %f98;
	shl.b32 	%r24, %r23, 23;
	mov.b32 	%f103, %r24;
	ex2.approx.ftz.f32 	%f104, %f102;
	mul.f32 	%f105, %f104, %f103;
	st.global.f32 	[%rd23+8], %f105;
	add.f32 	%f106, %f93, %f105;
	ld.global.nc.f32 	%f107, [%rd22+12];
	sub.f32 	%f108, %f107, %f3;
	fma.rn.f32 	%f109, %f108, 0f3BBB989D, 0f3F000000;
	cvt.sat.f32.f32 	%f110, %f109;
	fma.rm.f32 	%f111, %f110, %f19, %f18;
	add.f32 	%f112, %f111, 0fCB40007F;
	neg.f32 	%f113, %f112;
	fma.rn.f32 	%f114, %f108, 0f3FB8AA3B, %f113;
	fma.rn.f32 	%f115, %f108, 0f32A57060, %f114;
	mov.b32 	%r25, %f111;
	shl.b32 	%r26, %r25, 23;
	mov.b32 	%f116, %r26;
	ex2.approx.ftz.f32 	%f117, %f115;
	mul.f32 	%f118, %f117, %f116;
	st.global.f32 	[%rd23+12], %f118;
	add.f32 	%f152, %f106, %f118;
	add.s32 	%r29, %r29, 8;
	add.s64 	%rd23, %rd23, 32;
	add.s64 	%rd22, %rd22, 32;
	setp.ne.s32 	%p6, %r29, 128;
	@%p6 bra 	$L__BB0_4;
	add.s64 	%rd20, %rd2, %rd1;
	add.s64 	%rd24, %rd20, 32;
	mov.b32 	%r30, 0;
$L__BB0_6:
	ld.global.f32 	%f119, [%rd24+-32];
	div.rn.f32 	%f120, %f119, %f152;
	st.global.f32 	[%rd24+-32], %f120;
	ld.global.f32 	%f121, [%rd24+-28];
	div.rn.f32 	%f122, %f121, %f152;
	st.global.f32 	[%rd24+-28], %f122;
	ld.global.f32 	%f123, [%rd24+-24];
	div.rn.f32 	%f124, %f123, %f152;
	st.global.f32 	[%rd24+-24], %f124;
	ld.global.f32 	%f125, [%rd24+-20];
	div.rn.f32 	%f126, %f125, %f152;
	st.global.f32 	[%rd24+-20], %f126;
	ld.global.f32 	%f127, [%rd24+-16];
	div.rn.f32 	%f128, %f127, %f152;
	st.global.f32 	[%rd24+-16], %f128;
	ld.global.f32 	%f129, [%rd24+-12];
	div.rn.f32 	%f130, %f129, %f152;
	st.global.f32 	[%rd24+-12], %f130;
	ld.global.f32 	%f131, [%rd24+-8];
	div.rn.f32 	%f132, %f131, %f152;
	st.global.f32 	[%rd24+-8], %f132;
	ld.global.f32 	%f133, [%rd24+-4];
	div.rn.f32 	%f134, %f133, %f152;
	st.global.f32 	[%rd24+-4], %f134;
	ld.global.f32 	%f135, [%rd24];
	div.rn.f32 	%f136, %f135, %f152;
	st.global.f32 	[%rd24], %f136;
	ld.global.f32 	%f137, [%rd24+4];
	div.rn.f32 	%f138, %f137, %f152;
	st.global.f32 	[%rd24+4], %f138;
	ld.global.f32 	%f139, [%rd24+8];
	div.rn.f32 	%f140, %f139, %f152;
	st.global.f32 	[%rd24+8], %f140;
	ld.global.f32 	%f141, [%rd24+12];
	div.rn.f32 	%f142, %f141, %f152;
	st.global.f32 	[%rd24+12], %f142;
	ld.global.f32 	%f143, [%rd24+16];
	div.rn.f32 	%f144, %f143, %f152;
	st.global.f32 	[%rd24+16], %f144;
	ld.global.f32 	%f145, [%rd24+20];
	div.rn.f32 	%f146, %f145, %f152;
	st.global.f32 	[%rd24+20], %f146;
	ld.global.f32 	%f147, [%rd24+24];
	div.rn.f32 	%f148, %f147, %f152;
	st.global.f32 	[%rd24+24], %f148;
	ld.global.f32 	%f149, [%rd24+28];
	div.rn.f32 	%f150, %f149, %f152;
	st.global.f32 	[%rd24+28], %f150;
	add.s32 	%r30, %r30, 16;
	add.s64 	%rd24, %rd24, 64;
	setp.ne.s32 	%p7, %r30, 128;
	@%p7 bra 	$L__BB0_6;
	ret;

}


// ===== COMPILED SASS (sm_100) =====

	.target	sm_100

	.elftype	@"ET_EXEC"


//--------------------- .note.nv.tkinfo           --------------------------
	.section	.note.nv.tkinfo,"",@"SHT_NOTE"
	.sectionflags	@"SHF_NOTE_NV_TKINFO"
	.tkinfo
        /*0018*/ 	.word	0x00000002
        /*0030*/ 	.string	""
        /*0030*/ 	.string	"ptxas"
        /*0030*/ 	.string	"Cuda compilation tools, release 13.0, V13.0.88"
        /*0030*/ 	.string	"Build cuda_13.0.r13.0/compiler.36424714_0"
        /*0030*/ 	.string	"-arch sm_100 -m 64 "



//--------------------- .note.nv.cuinfo           --------------------------
	.section	.note.nv.cuinfo,"",@"SHT_NOTE"
	.sectionflags	@"SHF_NOTE_NV_CUINFO"
        /*0018*/ 	.short	0x0002
        /*001a*/ 	.short	0x0064
        /*001c*/ 	.short	0x0082
	.zero		2


//--------------------- .nv.info                  --------------------------
	.section	.nv.info,"",@"SHT_CUDA_INFO"
	.align	4


	//----- nvinfo : EIATTR_REGCOUNT
	.align		4
        /*0000*/ 	.byte	0x04, 0x2f
        /*0002*/ 	.short	(.L_1 - .L_0)
	.align		4
.L_0:
        /*0004*/ 	.word	index@(_Z14softmax_kernelPfS_)
        /*0008*/ 	.word	0x00000020


	//----- nvinfo : EIATTR_FRAME_SIZE
	.align		4
.L_1:
        /*000c*/ 	.byte	0x04, 0x11
        /*000e*/ 	.short	(.L_3 - .L_2)
	.align		4
.L_2:
        /*0010*/ 	.word	index@($__internal_0_$__cuda_sm3x_div_rn_noftz_f32_slowpath)
        /*0014*/ 	.word	0x00000000


	//----- nvinfo : EIATTR_FRAME_SIZE
	.align		4
.L_3:
        /*0018*/ 	.byte	0x04, 0x11
        /*001a*/ 	.short	(.L_5 - .L_4)
	.align		4
.L_4:
        /*001c*/ 	.word	index@(_Z14softmax_kernelPfS_)
        /*0020*/ 	.word	0x00000000


	//----- nvinfo : EIATTR_MIN_STACK_SIZE
	.align		4
.L_5:
        /*0024*/ 	.byte	0x04, 0x12
        /*0026*/ 	.short	(.L_7 - .L_6)
	.align		4
.L_6:
        /*0028*/ 	.word	index@(_Z14softmax_kernelPfS_)
        /*002c*/ 	.word	0x00000000
.L_7:


//--------------------- .nv.compat                --------------------------
	.section	.nv.compat,"",@"SHT_CUDA_COMPAT_INFO"
	.align	4
        /*0000*/ 	.byte	0x02, 0x09, 0x00, 0x00, 0x02, 0x02, 0x01, 0x00, 0x02, 0x05, 0x05, 0x00, 0x03, 0x07, 0x01, 0x01
        /*0010*/ 	.byte	0x02, 0x03, 0x00, 0x00, 0x02, 0x06, 0x01, 0x00, 0x04, 0x0b, 0x08, 0x00, 0x01, 0x00, 0x00, 0x00
        /*0020*/ 	.byte	0x00, 0x00, 0x00, 0x00


//--------------------- .nv.info._Z14softmax_kernelPfS_ --------------------------
	.section	.nv.info._Z14softmax_kernelPfS_,"",@"SHT_CUDA_INFO"
	.sectionflags	@""
	.align	4


	//----- nvinfo : EIATTR_CUDA_API_VERSION
	.align		4
        /*0000*/ 	.byte	0x04, 0x37
        /*0002*/ 	.short	(.L_9 - .L_8)
.L_8:
        /*0004*/ 	.word	0x00000082


	//----- nvinfo : EIATTR_KPARAM_INFO
	.align		4
.L_9:
        /*0008*/ 	.byte	0x04, 0x17
        /*000a*/ 	.short	(.L_11 - .L_10)
.L_10:
        /*000c*/ 	.word	0x00000000
        /*0010*/ 	.short	0x0001
        /*0012*/ 	.short	0x0008
        /*0014*/ 	.byte	0x00, 0xf5, 0x21, 0x00


	//----- nvinfo : EIATTR_KPARAM_INFO
	.align		4
.L_11:
        /*0018*/ 	.byte	0x04, 0x17
        /*001a*/ 	.short	(.L_13 - .L_12)
.L_12:
        /*001c*/ 	.word	0x00000000
        /*0020*/ 	.short	0x0000
        /*0022*/ 	.short	0x0000
        /*0024*/ 	.byte	0x00, 0xf5, 0x21, 0x00


	//----- nvinfo : EIATTR_SPARSE_MMA_MASK
	.align		4
.L_13:
        /*0028*/ 	.byte	0x03, 0x50
        /*002a*/ 	.short	0x0000


	//----- nvinfo : EIATTR_MAXREG_COUNT
	.align		4
        /*002c*/ 	.byte	0x03, 0x1b
        /*002e*/ 	.short	0x00ff


	//----- nvinfo : EIATTR_MERCURY_ISA_VERSION
	.align		4
        /*0030*/ 	.byte	0x03, 0x5f
        /*0032*/ 	.short	0x0101


	//----- nvinfo : EIATTR_VRC_CTA_INIT_COUNT
	.align		4
        /*0034*/ 	.byte	0x02, 0x4a
	.zero		1
	.zero		1


	//----- nvinfo : EIATTR_EXIT_INSTR_OFFSETS
	.align		4
        /*0038*/ 	.byte	0x04, 0x1c
        /*003a*/ 	.short	(.L_15 - .L_14)


	//   ....[0]....
.L_14:
        /*003c*/ 	.word	0x000030a0


	//----- nvinfo : EIATTR_MAX_THREADS
	.align		4
.L_15:
        /*0040*/ 	.byte	0x04, 0x05
        /*0042*/ 	.short	(.L_17 - .L_16)
.L_16:
        /*0044*/ 	.word	0x00000024
        /*0048*/ 	.word	0x00000001
        /*004c*/ 	.word	0x00000001


	//----- nvinfo : EIATTR_CRS_STACK_SIZE
	.align		4
.L_17:
        /*0050*/ 	.byte	0x04, 0x1e
        /*0052*/ 	.short	(.L_19 - .L_18)
.L_18:
        /*0054*/ 	.word	0x00000000


	//----- nvinfo : EIATTR_CBANK_PARAM_SIZE
	.align		4
.L_19:
        /*0058*/ 	.byte	0x03, 0x19
        /*005a*/ 	.short	0x0010


	//----- nvinfo : EIATTR_PARAM_CBANK
	.align		4
        /*005c*/ 	.byte	0x04, 0x0a
        /*005e*/ 	.short	(.L_21 - .L_20)
	.align		4
.L_20:
        /*0060*/ 	.word	index@(.nv.constant0._Z14softmax_kernelPfS_)
        /*0064*/ 	.short	0x0380
        /*0066*/ 	.short	0x0010


	//----- nvinfo : EIATTR_SW_WAR
	.align		4
.L_21:
        /*0068*/ 	.byte	0x04, 0x36
        /*006a*/ 	.short	(.L_23 - .L_22)
.L_22:
        /*006c*/ 	.word	0x00000008
.L_23:


//--------------------- .nv.callgraph             --------------------------
	.section	.nv.callgraph,"",@"SHT_CUDA_CALLGRAPH"
	.align	4
	.sectionentsize	8
	.align		4
        /*0000*/ 	.word	0x00000000
	.align		4
        /*0004*/ 	.word	0xffffffff
	.align		4
        /*0008*/ 	.word	0x00000000
	.align		4
        /*000c*/ 	.word	0xfffffffe
	.align		4
        /*0010*/ 	.word	0x00000000
	.align		4
        /*0014*/ 	.word	0xfffffffd
	.align		4
        /*0018*/ 	.word	0x00000000
	.align		4
        /*001c*/ 	.word	0xfffffffc


//--------------------- .text._Z14softmax_kernelPfS_ --------------------------
	.section	.text._Z14softmax_kernelPfS_,"ax",@progbits
	.align	128
        .global         _Z14softmax_kernelPfS_
        .type           _Z14softmax_kernelPfS_,@function
        .size           _Z14softmax_kernelPfS_,(.L_x_46 - _Z14softmax_kernelPfS_)
        .other          _Z14softmax_kernelPfS_,@"STO_CUDA_ENTRY STV_DEFAULT"
_Z14softmax_kernelPfS_:
.text._Z14softmax_kernelPfS_:
[----:B------:R-:W-:Y:S01]  /*0000*/  LDC R1, c[0x0][0x37c] ;  /* 0x0000df00ff017b82 */ /* 0x000fe20000000800 */
[----:B------:R-:W0:Y:S07]  /*0010*/  S2R R5, SR_TID.X ;  /* 0x0000000000057919 */ /* 0x000e2e0000002100 */
[----:B------:R-:W1:Y:S01]  /*0020*/  LDC.64 R6, c[0x0][0x380] ;  /* 0x0000e000ff067b82 */ /* 0x000e620000000a00 */
[----:B------:R-:W2:Y:S01]  /*0030*/  LDCU.128 UR8, c[0x0][0x380] ;  /* 0x00007000ff0877ac */ /* 0x000ea20008000c00 */
[----:B------:R-:W3:Y:S01]  /*0040*/  LDCU.64 UR6, c[0x0][0x358] ;  /* 0x00006b00ff0677ac */ /* 0x000ee20008000a00 */
[----:B0-----:R-:W-:-:S04]  /*0050*/  IMAD.WIDE.U32 R2, R5, 0x200, RZ ;  /* 0x0000020005027825 */ /* 0x001fc800078e00ff */
[----:B------:R-:W-:Y:S01]  /*0060*/  IMAD.SHL.U32 R5, R5, 0x80, RZ ;  /* 0x0000008005057824 */ /* 0x000fe200078e00ff */
[----:B------:R-:W-:-:S03]  /*0070*/  LOP3.LUT R0, R2, 0x10, RZ, 0xfc, !PT ;  /* 0x0000001002007812 */ /* 0x000fc600078efcff */
[----:B-1----:R-:W-:Y:S01]  /*0080*/  IMAD.WIDE.U32 R6, R5, 0x4, R6 ;  /* 0x0000000405067825 */ /* 0x002fe200078e0006 */
[----:B--2---:R-:W-:-:S04]  /*0090*/  IADD3 R4, P0, PT, R0, UR8, RZ ;  /* 0x0000000800047c10 */ /* 0x004fc8000ff1e0ff */
[----:B------:R-:W-:Y:S01]  /*00a0*/  IADD3.X R5, PT, PT, R3, UR9, RZ, P0, !PT ;  /* 0x0000000903057c10 */ /* 0x000fe200087fe4ff */
[----:B---3--:R-:W2:Y:S04]  /*00b0*/  LDG.E.CONSTANT R22, desc[UR6][R6.64] ;  /* 0x0000000606167981 */ /* 0x008ea8000c1e9900 */
[----:B------:R-:W2:Y:S04]  /*00c0*/  LDG.E.CONSTANT R23, desc[UR6][R4.64+-0xc] ;  /* 0xfffff40604177981 */ /* 0x000ea8000c1e9900 */
[----:B------:R-:W3:Y:S04]  /*00d0*/  LDG.E.CONSTANT R25, desc[UR6][R4.64+-0x8] ;  /* 0xfffff80604197981 */ /* 0x000ee8000c1e9900 */
[----:B------:R-:W4:Y:S04]  /*00e0*/  LDG.E.CONSTANT R21, desc[UR6][R4.64+-0x4] ;  /* 0xfffffc0604157981 */ /* 0x000f28000c1e9900 */
[----:B------:R-:W5:Y:S04]  /*00f0*/  LDG.E.CONSTANT R18, desc[UR6][R4.64] ;  /* 0x0000000604127981 */ /* 0x000f68000c1e9900 */
        /* <DEDUP_REMOVED lines=13> */
[----:B------:R-:W5:Y:S01]  /*01d0*/  LDG.E.CONSTANT R20, desc[UR6][R4.64+0x38] ;  /* 0x0000380604147981 */ /* 0x000f62000c1e9900 */
[----:B--2---:R-:W-:-:S04]  /*01e0*/  FSETP.GT.AND P0, PT, R23, R22, PT ;  /* 0x000000161700720b */ /* 0x004fc80003f04000 */
[----:B------:R-:W-:Y:S02]  /*01f0*/  FSEL R22, R23, R22, P0 ;  /* 0x0000001617167208 */ /* 0x000fe40000000000 */
[----:B------:R-:W2:Y:S02]  /*0200*/  LDG.E.CONSTANT R23, desc[UR6][R4.64+0x3c] ;  /* 0x00003c0604177981 */ /* 0x000ea4000c1e9900 */
[----:B---3--:R-:W-:-:S04]  /*0210*/  FSETP.GT.AND P0, PT, R25, R22, PT ;  /* 0x000000161900720b */ /* 0x008fc80003f04000 */
[----:B------:R-:W-:Y:S02]  /*0220*/  FSEL R24, R25, R22, P0 ;  /* 0x0000001619187208 */ /* 0x000fe40000000000 */
[----:B------:R-:W3:Y:S02]  /*0230*/  LDG.E.CONSTANT R22, desc[UR6][R4.64+0x40] ;  /* 0x0000400604167981 */ /* 0x000ee4000c1e9900 */
[----:B----4-:R-:W-:-:S04]  /*0240*/  FSETP.GT.AND P0, PT, R21, R24, PT ;  /* 0x000000181500720b */ /* 0x010fc80003f04000 */
[----:B------:R-:W-:Y:S02]  /*0250*/  FSEL R25, R21, R24, P0 ;  /* 0x0000001815197208 */ /* 0x000fe40000000000 */
[----:B------:R-:W4:Y:S02]  /*0260*/  LDG.E.CONSTANT R21, desc[UR6][R4.64+0x44] ;  /* 0x0000440604157981 */ /* 0x000f24000c1e9900 */
[----:B-----5:R-:W-:-:S04]  /*0270*/  FSETP.GT.AND P0, PT, R18, R25, PT ;  /* 0x000000191200720b */ /* 0x020fc80003f04000 */
[----:B------:R-:W-:Y:S02]  /*0280*/  FSEL R24, R18, R25, P0 ;  /* 0x0000001912187208 */ /* 0x000fe40000000000 */
[----:B------:R-:W5:Y:S02]  /*0290*/  LDG.E.CONSTANT R18, desc[UR6][R4.64+0x48] ;  /* 0x0000480604127981 */ /* 0x000f64000c1e9900 */
[----:B------:R-:W-:-:S04]  /*02a0*/  FSETP.GT.AND P0, PT, R17, R24, PT ;  /* 0x000000181100720b */ /* 0x000fc80003f04000 */
        /* <DEDUP_REMOVED lines=310> */
[----:B------:R-:W5:Y:S04]  /*1610*/  LDG.E.CONSTANT R20, desc[UR6][R4.64+0x1e8] ;  /* 0x0001e80604147981 */ /* 0x000f68000c1e9900 */
[----:B------:R-:W5:Y:S01]  /*1620*/  LDG.E.CONSTANT R19, desc[UR6][R4.64+0x1ec] ;  /* 0x0001ec0604137981 */ /* 0x000f62000c1e9900 */
[----:B------:R-:W-:Y:S01]  /*1630*/  UMOV UR4, URZ ;  /* 0x000000ff00047c82 */ /* 0x000fe20008000000 */
[----:B--2---:R-:W-:-:S04]  /*1640*/  FSETP.GT.AND P0, PT, R23, R26, PT ;  /* 0x0000001a1700720b */ /* 0x004fc80003f04000 */
[----:B------:R-:W-:-:S04]  /*1650*/  FSEL R23, R23, R26, P0 ;  /* 0x0000001a17177208 */ /* 0x000fc80000000000 */
[----:B---3--:R-:W-:-:S04]  /*1660*/  FSETP.GT.AND P0, PT, R22, R23, PT ;  /* 0x000000171600720b */ /* 0x008fc80003f04000 */
[----:B------:R-:W-:-:S04]  /*1670*/  FSEL R22, R22, R23, P0 ;  /* 0x0000001716167208 */ /* 0x000fc80000000000 */
[----:B----4-:R-:W-:-:S04]  /*1680*/  FSETP.GT.AND P0, PT, R21, R22, PT ;  /* 0x000000161500720b */ /* 0x010fc80003f04000 */
[----:B------:R-:W-:-:S04]  /*1690*/  FSEL R21, R21, R22, P0 ;  /* 0x0000001615157208 */ /* 0x000fc80000000000 */
[----:B-----5:R-:W-:-:S04]  /*16a0*/  FSETP.GT.AND P0, PT, R18, R21, PT ;  /* 0x000000151200720b */ /* 0x020fc80003f04000 */
[----:B------:R-:W-:-:S04]  /*16b0*/  FSEL R18, R18, R21, P0 ;  /* 0x0000001512127208 */ /* 0x000fc80000000000 */
[----:B------:R-:W-:-:S04]  /*16c0*/  FSETP.GT.AND P0, PT, R17, R18, PT ;  /* 0x000000121100720b */ /* 0x000fc80003f04000 */
        /* <DEDUP_REMOVED lines=22> */
[----:B------:R-:W-:Y:S02]  /*1830*/  FSEL R7, R6, R7, P0 ;  /* 0x0000000706077208 */ /* 0x000fe40000000000 */
[----:B------:R-:W-:Y:S02]  /*1840*/  IADD3 R6, P1, PT, R0, UR10, RZ ;  /* 0x0000000a00067c10 */ /* 0x000fe4000ff3e0ff */
[CC--:B------:R-:W-:Y:S02]  /*1850*/  FSETP.GT.AND P0, PT, R24.reuse, R7.reuse, PT ;  /* 0x000000071800720b */ /* 0x0c0fe40003f04000 */
[----:B------:R-:W-:Y:S02]  /*1860*/  IADD3.X R11, PT, PT, R3, UR11, RZ, P1, !PT ;  /* 0x0000000b030b7c10 */ /* 0x000fe40008ffe4ff */
[----:B------:R-:W-:-:S04]  /*1870*/  FSEL R7, R24, R7, P0 ;  /* 0x0000000718077208 */ /* 0x000fc80000000000 */
[----:B------:R-:W-:-:S04]  /*1880*/  FSETP.GT.AND P0, PT, R20, R7, PT ;  /* 0x000000071400720b */ /* 0x000fc80003f04000 */
[----:B------:R-:W-:Y:S01]  /*1890*/  FSEL R20, R20, R7, P0 ;  /* 0x0000000714147208 */ /* 0x000fe20000000000 */
[----:B------:R-:W-:-:S03]  /*18a0*/  IMAD.MOV.U32 R7, RZ, RZ, RZ ;  /* 0x000000ffff077224 */ /* 0x000fc600078e00ff */
[----:B------:R-:W-:-:S04]  /*18b0*/  FSETP.GT.AND P0, PT, R19, R20, PT ;  /* 0x000000141300720b */ /* 0x000fc80003f04000 */
[----:B------:R-:W-:-:S09]  /*18c0*/  FSEL R0, R19, R20, P0 ;  /* 0x0000001413007208 */ /* 0x000fd20000000000 */
.L_x_0:
[----:B------:R-:W2:Y:S04]  /*18d0*/  LDG.E.CONSTANT R9, desc[UR6][R4.64+-0x10] ;  /* 0xfffff00604097981 */ /* 0x000ea8000c1e9900 */
[----:B------:R-:W3:Y:S04]  /*18e0*/  LDG.E.CONSTANT R27, desc[UR6][R4.64+-0xc] ;  /* 0xfffff406041b7981 */ /* 0x000ee8000c1e9900 */
[----:B------:R-:W4:Y:S04]  /*18f0*/  LDG.E.CONSTANT R13, desc[UR6][R4.64+-0x8] ;  /* 0xfffff806040d7981 */ /* 0x000f28000c1e9900 */
[----:B------:R-:W5:Y:S04]  /*1900*/  LDG.E.CONSTANT R15, desc[UR6][R4.64+-0x4] ;  /* 0xfffffc06040f7981 */ /* 0x000f68000c1e9900 */
[----:B------:R-:W5:Y:S04]  /*1910*/  LDG.E.CONSTANT R19, desc[UR6][R4.64] ;  /* 0x0000000604137981 */ /* 0x000f68000c1e9900 */
[----:B------:R-:W5:Y:S04]  /*1920*/  LDG.E.CONSTANT R25, desc[UR6][R4.64+0x4] ;  /* 0x0000040604197981 */ /* 0x000f68000c1e9900 */
[----:B------:R-:W5:Y:S04]  /*1930*/  LDG.E.CONSTANT R21, desc[UR6][R4.64+0x8] ;  /* 0x0000080604157981 */ /* 0x000f68000c1e9900 */
[----:B------:R0:W5:Y:S01]  /*1940*/  LDG.E.CONSTANT R23, desc[UR6][R4.64+0xc] ;  /* 0x00000c0604177981 */ /* 0x000162000c1e9900 */
[----:B------:R-:W-:Y:S01]  /*1950*/  IMAD.MOV.U32 R18, RZ, RZ, 0x3bbb989d ;  /* 0x3bbb989dff127424 */ /* 0x000fe200078e00ff */
[----:B------:R-:W-:Y:S01]  /*1960*/  UIADD3 UR4, UPT, UPT, UR4, 0x8, URZ ;  /* 0x0000000804047890 */ /* 0x000fe2000fffe0ff */
[----:B------:R-:W-:-:S03]  /*1970*/  IMAD.MOV.U32 R17, RZ, RZ, 0x437c0000 ;  /* 0x437c0000ff117424 */ /* 0x000fc600078e00ff */
[----:B------:R-:W-:Y:S01]  /*1980*/  UISETP.NE.AND UP0, UPT, UR4, 0x80, UPT ;  /* 0x000000800400788c */ /* 0x000fe2000bf05270 */
[----:B0-----:R-:W-:-:S05]  /*1990*/  IADD3 R4, P1, PT, R4, 0x20, RZ ;  /* 0x0000002004047810 */ /* 0x001fca0007f3e0ff */
[----:B------:R-:W-:Y:S02]  /*19a0*/  IMAD.X R5, RZ, RZ, R5, P1 ;  /* 0x000000ffff057224 */ /* 0x000fe400008e0605 */
[----:B--2---:R-:W-:-:S04]  /*19b0*/  FADD R29, R9, -R0 ;  /* 0x80000000091d7221 */ /* 0x004fc80000000000 */
[----:B------:R-:W-:Y:S01]  /*19c0*/  FFMA.SAT R14, R29, R18, 0.5 ;  /* 0x3f0000001d0e7423 */ /* 0x000fe20000002012 */
[----:B---3--:R-:W-:-:S03]  /*19d0*/  FADD R27, R27, -R0 ;  /* 0x800000001b1b7221 */ /* 0x008fc60000000000 */
[-C--:B------:R-:W-:Y:S01]  /*19e0*/  FFMA.RM R14, R14, R17.reuse, 12582913 ;  /* 0x4b4000010e0e7423 */ /* 0x080fe20000004011 */
[--C-:B----4-:R-:W-:Y:S01]  /*19f0*/  FADD R9, R13, -R0.reuse ;  /* 0x800000000d097221 */ /* 0x110fe20000000000 */
[-C--:B------:R-:W-:Y:S02]  /*1a00*/  FFMA.SAT R10, R27, R18.reuse, 0.5 ;  /* 0x3f0000001b0a7423 */ /* 0x080fe40000002012 */
[----:B------:R-:W-:Y:S01]  /*1a10*/  FADD R8, R14, -12583039 ;  /* 0xcb40007f0e087421 */ /* 0x000fe20000000000 */
[-C--:B------:R-:W-:Y:S01]  /*1a20*/  FFMA.SAT R12, R9, R18.reuse, 0.5 ;  /* 0x3f000000090c7423 */ /* 0x080fe20000002012 */
[-C--:B------:R-:W-:Y:S01]  /*1a30*/  FFMA.RM R13, R10, R17.reuse, 12582913 ;  /* 0x4b4000010a0d7423 */ /* 0x080fe20000004011 */
[----:B-----5:R-:W-:Y:S01]  /*1a40*/  FADD R15, R15, -R0 ;  /* 0x800000000f0f7221 */ /* 0x020fe20000000000 */
[----:B------:R-:W-:Y:S01]  /*1a50*/  FFMA R8, R29, 1.4426950216293334961, -R8 ;  /* 0x3fb8aa3b1d087823 */ /* 0x000fe20000000808 */
[----:B------:R-:W-:Y:S01]  /*1a60*/  FFMA.RM R12, R12, R17, 12582913 ;  /* 0x4b4000010c0c7423 */ /* 0x000fe20000004011 */
[----:B------:R-:W-:Y:S01]  /*1a70*/  FADD R19, R19, -R0 ;  /* 0x8000000013137221 */ /* 0x000fe20000000000 */
[----:B------:R-:W-:Y:S01]  /*1a80*/  FFMA.SAT R20, R15, R18, 0.5 ;  /* 0x3f0000000f147423 */ /* 0x000fe20000002012 */
[----:B------:R-:W-:Y:S01]  /*1a90*/  FFMA R24, R29, 1.925963033500011079e-08, R8 ;  /* 0x32a570601d187823 */ /* 0x000fe20000000008 */
[----:B------:R-:W-:Y:S01]  /*1aa0*/  FADD R8, R13, -12583039 ;  /* 0xcb40007f0d087421 */ /* 0x000fe20000000000 */
[----:B------:R-:W-:Y:S01]  /*1ab0*/  FADD R10, R12, -12583039 ;  /* 0xcb40007f0c0a7421 */ /* 0x000fe20000000000 */
[----:B------:R-:W-:Y:S01]  /*1ac0*/  FADD R25, R25, -R0 ;  /* 0x8000000019197221 */ /* 0x000fe20000000000 */
[----:B------:R-:W-:-:S02]  /*1ad0*/  IMAD.SHL.U32 R14, R14, 0x800000, RZ ;  /* 0x008000000e0e7824 */ /* 0x000fc400078e00ff */
[----:B------:R-:W-:Y:S01]  /*1ae0*/  FFMA R16, R27, 1.4426950216293334961, -R8 ;  /* 0x3fb8aa3b1b107823 */ /* 0x000fe20000000808 */
[----:B------:R-:W-:Y:S01]  /*1af0*/  FFMA R10, R9, 1.4426950216293334961, -R10 ;  /* 0x3fb8aa3b090a7823 */ /* 0x000fe2000000080a */
[-C--:B------:R-:W-:Y:S01]  /*1b00*/  FFMA.RM R8, R20, R17.reuse, 12582913 ;  /* 0x4b40000114087423 */ /* 0x080fe20000004011 */
[----:B------:R-:W-:Y:S01]  /*1b10*/  FADD R23, R23, -R0 ;  /* 0x8000000017177221 */ /* 0x000fe20000000000 */
[----:B------:R-:W-:Y:S01]  /*1b20*/  FFMA R16, R27, 1.925963033500011079e-08, R16 ;  /* 0x32a570601b107823 */ /* 0x000fe20000000010 */
[----:B------:R-:W-:Y:S01]  /*1b30*/  FFMA R26, R9, 1.925963033500011079e-08, R10 ;  /* 0x32a57060091a7823 */ /* 0x000fe2000000000a */
[----:B------:R-:W-:Y:S01]  /*1b40*/  FADD R20, R8, -12583039 ;  /* 0xcb40007f08147421 */ /* 0x000fe20000000000 */
[-C--:B------:R-:W-:Y:S01]  /*1b50*/  FFMA.SAT R10, R19, R18.reuse, 0.5 ;  /* 0x3f000000130a7423 */ /* 0x080fe20000002012 */
[----:B------:R-:W-:Y:S01]  /*1b60*/  FADD R27, R21, -R0 ;  /* 0x80000000151b7221 */ /* 0x000fe20000000000 */
[----:B------:R-:W-:Y:S01]  /*1b70*/  FFMA.SAT R28, R25, R18, 0.5 ;  /* 0x3f000000191c7423 */ /* 0x000fe20000002012 */
[----:B------:R-:W-:Y:S01]  /*1b80*/  FFMA R20, R15, 1.4426950216293334961, -R20 ;  /* 0x3fb8aa3b0f147823 */ /* 0x000fe20000000814 */
[----:B------:R-:W-:Y:S01]  /*1b90*/  FFMA.RM R9, R10, R17, 12582913 ;  /* 0x4b4000010a097423 */ /* 0x000fe20000004011 */
[----:B------:R-:W-:Y:S01]  /*1ba0*/  MUFU.EX2 R16, R16 ;  /* 0x0000001000107308 */ /* 0x000fe20000000800 */
[----:B------:R-:W-:-:S02]  /*1bb0*/  IMAD.SHL.U32 R13, R13, 0x800000, RZ ;  /* 0x008000000d0d7824 */ /* 0x000fc400078e00ff */
[----:B------:R-:W-:Y:S01]  /*1bc0*/  FFMA R20, R15, 1.925963033500011079e-08, R20 ;  /* 0x32a570600f147823 */ /* 0x000fe20000000014 */
[C---:B------:R-:W-:Y:S01]  /*1bd0*/  FADD R10, R9.reuse, -12583039 ;  /* 0xcb40007f090a7421 */ /* 0x040fe20000000000 */
[----:B------:R-:W-:Y:S02]  /*1be0*/  IMAD.SHL.U32 R12, R12, 0x800000, RZ ;  /* 0x008000000c0c7824 */ /* 0x000fe400078e00ff */
[----:B------:R-:W-:Y:S02]  /*1bf0*/  IMAD.SHL.U32 R9, R9, 0x800000, RZ ;  /* 0x0080000009097824 */ /* 0x000fe400078e00ff */
[C---:B------:R-:W-:Y:S01]  /*1c00*/  FFMA R22, R19.reuse, 1.4426950216293334961, -R10 ;  /* 0x3fb8aa3b13167823 */ /* 0x040fe2000000080a */
[----:B------:R0:W1:Y:S01]  /*1c10*/  MUFU.EX2 R15, R24 ;  /* 0x00000018000f7308 */ /* 0x0000620000000800 */
[----:B------:R-:W-:Y:S02]  /*1c20*/  FFMA.RM R10, R28, R17, 12582913 ;  /* 0x4b4000011c0a7423 */ /* 0x000fe40000004011 */
[----:B------:R-:W-:-:S02]  /*1c30*/  FFMA R22, R19, 1.925963033500011079e-08, R22 ;  /* 0x32a5706013167823 */ /* 0x000fc40000000016 */
[C---:B------:R-:W-:Y:S01]  /*1c40*/  FADD R28, R10.reuse, -12583039 ;  /* 0xcb40007f0a1c7421 */ /* 0x040fe20000000000 */
[----:B------:R-:W-:Y:S02]  /*1c50*/  IMAD.SHL.U32 R10, R10, 0x800000, RZ ;  /* 0x008000000a0a7824 */ /* 0x000fe400078e00ff */
[----:B------:R-:W2:Y:S01]  /*1c60*/  MUFU.EX2 R19, R26 ;  /* 0x0000001a00137308 */ /* 0x000ea20000000800 */
[-C--:B0-----:R-:W-:Y:S01]  /*1c70*/  FFMA.SAT R24, R27, R18.reuse, 0.5 ;  /* 0x3f0000001b187423 */ /* 0x081fe20000002012 */
[----:B------:R-:W-:Y:S01]  /*1c80*/  FFMA.SAT R18, R23, R18, 0.5 ;  /* 0x3f00000017127423 */ /* 0x000fe20000002012 */
[C---:B------:R-:W-:Y:S02]  /*1c90*/  FFMA R28, R25.reuse, 1.4426950216293334961, -R28 ;  /* 0x3fb8aa3b191c7823 */ /* 0x040fe4000000081c */
[-C--:B------:R-:W-:Y:S01]  /*1ca0*/  FFMA.RM R21, R24, R17.reuse, 12582913 ;  /* 0x4b40000118157423 */ /* 0x080fe20000004011 */
[----:B------:R-:W-:Y:S01]  /*1cb0*/  FFMA.RM R17, R18, R17, 12582913 ;  /* 0x4b40000112117423 */ /* 0x000fe20000004011 */
[----:B------:R-:W-:Y:S01]  /*1cc0*/  FFMA R25, R25, 1.925963033500011079e-08, R28 ;  /* 0x32a5706019197823 */ /* 0x000fe2000000001c */
[----:B------:R-:W0:Y:S01]  /*1cd0*/  MUFU.EX2 R22, R22 ;  /* 0x0000001600167308 */ /* 0x000e220000000800 */
[----:B------:R-:W-:Y:S01]  /*1ce0*/  FADD R24, R21, -12583039 ;  /* 0xcb40007f15187421 */ /* 0x000fe20000000000 */
[----:B------:R-:W-:Y:S01]  /*1cf0*/  FADD R18, R17, -12583039 ;  /* 0xcb40007f11127421 */ /* 0x000fe20000000000 */
[----:B-1----:R-:W-:Y:S01]  /*1d00*/  FMUL R15, R14, R15 ;  /* 0x0000000f0e0f7220 */ /* 0x002fe20000400000 */
[----:B------:R-:W-:-:S02]  /*1d10*/  IMAD.SHL.U32 R21, R21, 0x800000, RZ ;  /* 0x0080000015157824 */ /* 0x000fc400078e00ff */
[----:B------:R-:W-:Y:S01]  /*1d20*/  FFMA R24, R27, 1.4426950216293334961, -R24 ;  /* 0x3fb8aa3b1b187823 */ /* 0x000fe20000000818 */
[----:B------:R-:W-:Y:S01]  /*1d30*/  FFMA R18, R23, 1.4426950216293334961, -R18 ;  /* 0x3fb8aa3b17127823 */ /* 0x000fe20000000812 */
[----:B------:R-:W1:Y:S02]  /*1d40*/  MUFU.EX2 R25, R25 ;  /* 0x0000001900197308 */ /* 0x000e640000000800 */
[----:B------:R-:W-:Y:S01]  /*1d50*/  FFMA R27, R27, 1.925963033500011079e-08, R24 ;  /* 0x32a570601b1b7823 */ /* 0x000fe20000000018 */
[----:B------:R-:W-:Y:S01]  /*1d60*/  FFMA R18, R23, 1.925963033500011079e-08, R18 ;  /* 0x32a5706017127823 */ /* 0x000fe20000000012 */
[----:B------:R-:W-:Y:S01]  /*1d70*/  FMUL R23, R13, R16 ;  /* 0x000000100d177220 */ /* 0x000fe20000400000 */
[----:B------:R-:W-:Y:S01]  /*1d80*/  FADD R16, R15, R7 ;  /* 0x000000070f107221 */ /* 0x000fe20000000000 */
[----:B--2---:R-:W-:Y:S01]  /*1d90*/  FMUL R19, R12, R19 ;  /* 0x000000130c137220 */ /* 0x004fe20000400000 */
[----:B------:R-:W-:Y:S01]  /*1da0*/  IMAD.MOV.U32 R12, RZ, RZ, R6 ;  /* 0x000000ffff0c7224 */ /* 0x000fe200078e0006 */
[----:B------:R-:W2:Y:S01]  /*1db0*/  MUFU.EX2 R14, R27 ;  /* 0x0000001b000e7308 */ /* 0x000ea20000000800 */
[----:B------:R-:W-:-:S02]  /*1dc0*/  IMAD.MOV.U32 R13, RZ, RZ, R11 ;  /* 0x000000ffff0d7224 */ /* 0x000fc400078e000b */
[----:B0-----:R-:W-:Y:S01]  /*1dd0*/  FMUL R9, R9, R22 ;  /* 0x0000001609097220 */ /* 0x001fe20000400000 */
[----:B------:R-:W-:Y:S02]  /*1de0*/  IMAD.SHL.U32 R6, R17, 0x800000, RZ ;  /* 0x0080000011067824 */ /* 0x000fe400078e00ff */
[----:B------:R-:W-:Y:S01]  /*1df0*/  FADD R16, R16, R23 ;  /* 0x0000001710107221 */ /* 0x000fe20000000000 */
[----:B------:R-:W-:Y:S01]  /*1e00*/  IMAD.SHL.U32 R11, R8, 0x800000, RZ ;  /* 0x00800000080b7824 */ /* 0x000fe200078e00ff */
[----:B------:R0:W-:Y:S01]  /*1e10*/  STG.E desc[UR6][R12.64+-0x10], R15 ;  /* 0xfffff00f0c007986 */ /* 0x0001e2000c101906 */
[----:B------:R-:W0:Y:S01]  /*1e20*/  MUFU.EX2 R7, R18 ;  /* 0x0000001200077308 */ /* 0x000e220000000800 */
[----:B-1----:R-:W-:Y:S02]  /*1e30*/  FMUL R25, R10, R25 ;  /* 0x000000190a197220 */ /* 0x002fe40000400000 */
[----:B------:R-:W-:Y:S01]  /*1e40*/  STG.E desc[UR6][R12.64+-0xc], R23 ;  /* 0xfffff4170c007986 */ /* 0x000fe2000c101906 */
[----:B------:R-:W-:-:S03]  /*1e50*/  FADD R16, R16, R19 ;  /* 0x0000001310107221 */ /* 0x000fc60000000000 */
[----:B------:R-:W-:Y:S01]  /*1e60*/  STG.E desc[UR6][R12.64+-0x8], R19 ;  /* 0xfffff8130c007986 */ /* 0x000fe2000c101906 */
[----:B------:R-:W1:Y:S01]  /*1e70*/  MUFU.EX2 R20, R20 ;  /* 0x0000001400147308 */ /* 0x000e620000000800 */
[----:B--2---:R-:W-:Y:S02]  /*1e80*/  FMUL R21, R21, R14 ;  /* 0x0000000e15157220 */ /* 0x004fe40000400000 */
[----:B------:R-:W-:Y:S04]  /*1e90*/  STG.E desc[UR6][R12.64], R9 ;  /* 0x000000090c007986 */ /* 0x000fe8000c101906 */
[----:B------:R-:W-:Y:S01]  /*1ea0*/  STG.E desc[UR6][R12.64+0x4], R25 ;  /* 0x000004190c007986 */ /* 0x000fe2000c101906 */
[----:B0-----:R-:W-:-:S03]  /*1eb0*/  FMUL R15, R6, R7 ;  /* 0x00000007060f7220 */ /* 0x001fc60000400000 */
[----:B------:R-:W-:Y:S01]  /*1ec0*/  STG.E desc[UR6][R12.64+0x8], R21 ;  /* 0x000008150c007986 */ /* 0x000fe2000c101906 */
[----:B------:R-:W-:-:S03]  /*1ed0*/  IADD3 R6, P0, PT, R12, 0x20, RZ ;  /* 0x000000200c067810 */ /* 0x000fc60007f1e0ff */
[----:B------:R-:W-:Y:S01]  /*1ee0*/  STG.E desc[UR6][R12.64+0xc], R15 ;  /* 0x00000c0f0c007986 */ /* 0x000fe2000c101906 */
[----:B-1----:R-:W-:-:S04]  /*1ef0*/  FMUL R11, R11, R20 ;  /* 0x000000140b0b7220 */ /* 0x002fc80000400000 */
[----:B------:R-:W-:Y:S01]  /*1f00*/  FADD R16, R16, R11 ;  /* 0x0000000b10107221 */ /* 0x000fe20000000000 */
[----:B------:R0:W-:Y:S03]  /*1f10*/  STG.E desc[UR6][R12.64+-0x4], R11 ;  /* 0xfffffc0b0c007986 */ /* 0x0001e6000c101906 */
[----:B------:R-:W-:-:S04]  /*1f20*/  FADD R16, R16, R9 ;  /* 0x0000000910107221 */ /* 0x000fc80000000000 */
[----:B------:R-:W-:-:S04]  /*1f30*/  FADD R16, R16, R25 ;  /* 0x0000001910107221 */ /* 0x000fc80000000000 */
[----:B------:R-:W-:Y:S01]  /*1f40*/  FADD R16, R16, R21 ;  /* 0x0000001510107221 */ /* 0x000fe20000000000 */
[----:B0-----:R-:W-:-:S03]  /*1f50*/  IMAD.X R11, RZ, RZ, R13, P0 ;  /* 0x000000ffff0b7224 */ /* 0x001fc600000e060d */
[----:B------:R-:W-:Y:S01]  /*1f60*/  FADD R7, R16, R15 ;  /* 0x0000000f10077221 */ /* 0x000fe20000000000 */
[----:B------:R-:W-:Y:S06]  /*1f70*/  BRA.U UP0, `(.L_x_0) ;  /* 0xfffffff900547547 */ /* 0x000fec000b83ffff */
[----:B------:R-:W-:Y:S01]  /*1f80*/  IADD3 R0, P0, PT, R2, UR10, RZ ;  /* 0x0000000a02007c10 */ /* 0x000fe2000ff1e0ff */
[----:B------:R-:W-:-:S03]  /*1f90*/  UMOV UR4, URZ ;  /* 0x000000ff00047c82 */ /* 0x000fc60008000000 */
[----:B------:R-:W-:-:S04]  /*1fa0*/  IADD3 R0, P1, PT, R0, 0x20, RZ ;  /* 0x0000002000007810 */ /* 0x000fc80007f3e0ff */
[----:B------:R-:W-:-:S09]  /*1fb0*/  IADD3.X R3, PT, PT, RZ, UR11, R3, P1, P0 ;  /* 0x0000000bff037c10 */ /* 0x000fd20008fe0403 */
.L_x_33:
[----:B0-----:R-:W-:Y:S02]  /*1fc0*/  IMAD.MOV.U32 R4, RZ, RZ, R0 ;  /* 0x000000ffff047224 */ /* 0x001fe400078e0000 */
[----:B------:R-:W-:-:S05]  /*1fd0*/  IMAD.MOV.U32 R5, RZ, RZ, R3 ;  /* 0x000000ffff057224 */ /* 0x000fca00078e0003 */
[----:B------:R-:W2:Y:S01]  /*1fe0*/  LDG.E R0, desc[UR6][R4.64+-0x20] ;  /* 0xffffe00604007981 */ /* 0x000ea2000c1e1900 */
[----:B------:R-:W0:Y:S01]  /*1ff0*/  MUFU.RCP R2, R7 ;  /* 0x0000000700027308 */ /* 0x000e220000001000 */
[----:B------:R-:W-:Y:S01]  /*2000*/  UIADD3 UR4, UPT, UPT, UR4, 0x10, URZ ;  /* 0x0000001004047890 */ /* 0x000fe2000fffe0ff */
[----:B------:R-:W-:Y:S03]  /*2010*/  BSSY.RECONVERGENT B2, `(.L_x_1) ;  /* 0x000000d000027945 */ /* 0x000fe60003800200 */
[----:B------:R-:W-:Y:S01]  /*2020*/  UISETP.NE.AND UP0, UPT, UR4, 0x80, UPT ;  /* 0x000000800400788c */ /* 0x000fe2000bf05270 */
[----:B0-----:R-:W-:-:S04]  /*2030*/  FFMA R3, -R7, R2, 1 ;  /* 0x3f80000007037423 */ /* 0x001fc80000000102 */
[----:B------:R-:W-:Y:S01]  /*2040*/  FFMA R3, R2, R3, R2 ;  /* 0x0000000302037223 */ /* 0x000fe20000000002 */
[----:B--2---:R-:W0:Y:S03]  /*2050*/  FCHK P0, R0, R7 ;  /* 0x0000000700007302 */ /* 0x004e260000000000 */
[----:B------:R-:W-:-:S04]  /*2060*/  FFMA R2, R0, R3, RZ ;  /* 0x0000000300027223 */ /* 0x000fc800000000ff */
[----:B------:R-:W-:-:S04]  /*2070*/  FFMA R6, -R7, R2, R0 ;  /* 0x0000000207067223 */ /* 0x000fc80000000100 */
[----:B------:R-:W-:Y:S01]  /*2080*/  FFMA R3, R3, R6, R2 ;  /* 0x0000000603037223 */ /* 0x000fe20000000002 */
[----:B0-----:R-:W-:Y:S06]  /*2090*/  @!P0 BRA `(.L_x_2) ;  /* 0x0000000000108947 */ /* 0x001fec0003800000 */
[----:B------:R-:W-:Y:S01]  /*20a0*/  IMAD.MOV.U32 R3, RZ, RZ, R7 ;  /* 0x000000ffff037224 */ /* 0x000fe200078e0007 */
[----:B------:R-:W-:-:S07]  /*20b0*/  MOV R2, 0x20d0 ;  /* 0x000020d000027802 */ /* 0x000fce0000000f00 */
[----:B------:R-:W-:Y:S05]  /*20c0*/  CALL.REL.NOINC `($__internal_0_$__cuda_sm3x_div_rn_noftz_f32_slowpath) ;  /* 0x0000000c00f87944 */ /* 0x000fea0003c00000 */
[----:B------:R-:W-:-:S07]  /*20d0*/  IMAD.MOV.U32 R3, RZ, RZ, R9 ;  /* 0x000000ffff037224 */ /* 0x000fce00078e0009 */
.L_x_2:
[----:B------:R-:W-:Y:S05]  /*20e0*/  BSYNC.RECONVERGENT B2 ;  /* 0x0000000000027941 */ /* 0x000fea0003800200 */
.L_x_1:
[----:B------:R-:W2:Y:S01]  /*20f0*/  LDG.E R6, desc[UR6][R4.64+-0x1c] ;  /* 0xffffe40604067981 */ /* 0x000ea2000c1e1900 */
[----:B------:R-:W0:Y:S01]  /*2100*/  MUFU.RCP R0, R7 ;  /* 0x0000000700007308 */ /* 0x000e220000001000 */
[----:B------:R-:W-:Y:S02]  /*2110*/  BSSY.RECONVERGENT B2, `(.L_x_3) ;  /* 0x000000d000027945 */ /* 0x000fe40003800200 */
[----:B------:R1:W-:Y:S01]  /*2120*/  STG.E desc[UR6][R4.64+-0x20], R3 ;  /* 0xffffe00304007986 */ /* 0x0003e2000c101906 */
[----:B0-----:R-:W-:-:S04]  /*2130*/  FFMA R9, -R7, R0, 1 ;  /* 0x3f80000007097423 */ /* 0x001fc80000000100 */
[----:B------:R-:W-:Y:S01]  /*2140*/  FFMA R0, R0, R9, R0 ;  /* 0x0000000900007223 */ /* 0x000fe20000000000 */
[----:B--2---:R-:W0:Y:S03]  /*2150*/  FCHK P0, R6, R7 ;  /* 0x0000000706007302 */ /* 0x004e260000000000 */
[----:B------:R-:W-:-:S04]  /*2160*/  FFMA R2, R0, R6, RZ ;  /* 0x0000000600027223 */ /* 0x000fc800000000ff */
[----:B------:R-:W-:-:S04]  /*2170*/  FFMA R9, -R7, R2, R6 ;  /* 0x0000000207097223 */ /* 0x000fc80000000106 */
[----:B------:R-:W-:Y:S01]  /*2180*/  FFMA R9, R0, R9, R2 ;  /* 0x0000000900097223 */ /* 0x000fe20000000002 */
[----:B01----:R-:W-:Y:S06]  /*2190*/  @!P0 BRA `(.L_x_4) ;  /* 0x0000000000108947 */ /* 0x003fec0003800000 */
[----:B------:R-:W-:Y:S01]  /*21a0*/  IMAD.MOV.U32 R0, RZ, RZ, R6 ;  /* 0x000000ffff007224 */ /* 0x000fe200078e0006 */
[----:B------:R-:W-:Y:S01]  /*21b0*/  MOV R2, 0x21e0 ;  /* 0x000021e000027802 */ /* 0x000fe20000000f00 */
[----:B------:R-:W-:-:S07]  /*21c0*/  IMAD.MOV.U32 R3, RZ, RZ, R7 ;  /* 0x000000ffff037224 */ /* 0x000fce00078e0007 */
[----:B------:R-:W-:Y:S05]  /*21d0*/  CALL.REL.NOINC `($__internal_0_$__cuda_sm3x_div_rn_noftz_f32_slowpath) ;  /* 0x0000000c00b47944 */ /* 0x000fea0003c00000 */
.L_x_4:
[----:B------:R-:W-:Y:S05]  /*21e0*/  BSYNC.RECONVERGENT B2 ;  /* 0x0000000000027941 */ /* 0x000fea0003800200 */
.L_x_3:
        /* <DEDUP_REMOVED lines=15> */
[----:B------:R-:W-:-:S07]  /*22e0*/  IMAD.MOV.U32 R3, RZ, RZ, R9 ;  /* 0x000000ffff037224 */ /* 0x000fce00078e0009 */
.L_x_6:
[----:B------:R-:W-:Y:S05]  /*22f0*/  BSYNC.RECONVERGENT B2 ;  /* 0x0000000000027941 */ /* 0x000fea0003800200 */
.L_x_5:
        /* <DEDUP_REMOVED lines=15> */
.L_x_8:
[----:B------:R-:W-:Y:S05]  /*23f0*/  BSYNC.RECONVERGENT B2 ;  /* 0x0000000000027941 */ /* 0x000fea0003800200 */
.L_x_7:
        /* <DEDUP_REMOVED lines=16> */
.L_x_10:
[----:B------:R-:W-:Y:S05]  /*2500*/  BSYNC.RECONVERGENT B2 ;  /* 0x0000000000027941 */ /* 0x000fea0003800200 */
.L_x_9:
        /* <DEDUP_REMOVED lines=15> */
.L_x_12:
[----:B------:R-:W-:Y:S05]  /*2600*/  BSYNC.RECONVERGENT B2 ;  /* 0x0000000000027941 */ /* 0x000fea0003800200 */
.L_x_11:
        /* <DEDUP_REMOVED lines=16> */
.L_x_14:
[----:B------:R-:W-:Y:S05]  /*2710*/  BSYNC.RECONVERGENT B2 ;  /* 0x0000000000027941 */ /* 0x000fea0003800200 */
.L_x_13:
        /* <DEDUP_REMOVED lines=15> */
.L_x_16:
[----:B------:R-:W-:Y:S05]  /*2810*/  BSYNC.RECONVERGENT B2 ;  /* 0x0000000000027941 */ /* 0x000fea0003800200 */
.L_x_15:
        /* <DEDUP_REMOVED lines=16> */
.L_x_18:
[----:B------:R-:W-:Y:S05]  /*2920*/  BSYNC.RECONVERGENT B2 ;  /* 0x0000000000027941 */ /* 0x000fea0003800200 */
.L_x_17:
        /* <DEDUP_REMOVED lines=15> */
.L_x_20:
[----:B------:R-:W-:Y:S05]  /*2a20*/  BSYNC.RECONVERGENT B2 ;  /* 0x0000000000027941 */ /* 0x000fea0003800200 */
.L_x_19:
        /* <DEDUP_REMOVED lines=16> */
.L_x_22:
[----:B------:R-:W-:Y:S05]  /*2b30*/  BSYNC.RECONVERGENT B2 ;  /* 0x0000000000027941 */ /* 0x000fea0003800200 */
.L_x_21:
        /* <DEDUP_REMOVED lines=15> */
.L_x_24:
[----:B------:R-:W-:Y:S05]  /*2c30*/  BSYNC.RECONVERGENT B2 ;  /* 0x0000000000027941 */ /* 0x000fea0003800200 */
.L_x_23:
        /* <DEDUP_REMOVED lines=16> */
.L_x_26:
[----:B------:R-:W-:Y:S05]  /*2d40*/  BSYNC.RECONVERGENT B2 ;  /* 0x0000000000027941 */ /* 0x000fea0003800200 */
.L_x_25:
        /* <DEDUP_REMOVED lines=15> */
.L_x_28:
[----:B------:R-:W-:Y:S05]  /*2e40*/  BSYNC.RECONVERGENT B2 ;  /* 0x0000000000027941 */ /* 0x000fea0003800200 */
.L_x_27:
        /* <DEDUP_REMOVED lines=16> */
.L_x_30:
[----:B------:R-:W-:Y:S05]  /*2f50*/  BSYNC.RECONVERGENT B2 ;  /* 0x0000000000027941 */ /* 0x000fea0003800200 */
.L_x_29:
        /* <DEDUP_REMOVED lines=15> */
.L_x_32:
[----:B------:R-:W-:Y:S05]  /*3050*/  BSYNC.RECONVERGENT B2 ;  /* 0x0000000000027941 */ /* 0x000fea0003800200 */
.L_x_31:
[----:B------:R0:W-:Y:S01]  /*3060*/  STG.E desc[UR6][R4.64+0x1c], R9 ;  /* 0x00001c0904007986 */ /* 0x0001e2000c101906 */
[----:B------:R-:W-:-:S05]  /*3070*/  IADD3 R0, P0, PT, R4, 0x40, RZ ;  /* 0x0000004004007810 */ /* 0x000fca0007f1e0ff */
[----:B------:R-:W-:Y:S01]  /*3080*/  IMAD.X R3, RZ, RZ, R5, P0 ;  /* 0x000000ffff037224 */ /* 0x000fe200000e0605 */
[----:B------:R-:W-:Y:S07]  /*3090*/  BRA.U UP0, `(.L_x_33) ;  /* 0xffffffed00c87547 */ /* 0x000fee000b83ffff */
[----:B------:R-:W-:Y:S05]  /*30a0*/  EXIT ;  /* 0x000000000000794d */ /* 0x000fea0003800000 */
        .weak           $__internal_0_$__cuda_sm3x_div_rn_noftz_f32_slowpath
        .type           $__internal_0_$__cuda_sm3x_div_rn_noftz_f32_slowpath,@function
        .size           $__internal_0_$__cuda_sm3x_div_rn_noftz_f32_slowpath,(.L_x_46 - $__internal_0_$__cuda_sm3x_div_rn_noftz_f32_slowpath)
$__internal_0_$__cuda_sm3x_div_rn_noftz_f32_slowpath:
[----:B------:R-:W-:Y:S01]  /*30b0*/  SHF.R.U32.HI R8, RZ, 0x17, R3 ;  /* 0x00000017ff087819 */ /* 0x000fe20000011603 */
[----:B------:R-:W-:Y:S01]  /*30c0*/  BSSY.RECONVERGENT B0, `(.L_x_34) ;  /* 0x0000062000007945 */ /* 0x000fe20003800200 */
[----:B------:R-:W-:Y:S02]  /*30d0*/  SHF.R.U32.HI R6, RZ, 0x17, R0 ;  /* 0x00000017ff067819 */ /* 0x000fe40000011600 */
[----:B------:R-:W-:Y:S02]  /*30e0*/  LOP3.LUT R12, R8, 0xff, RZ, 0xc0, !PT ;  /* 0x000000ff080c7812 */ /* 0x000fe400078ec0ff */
[----:B------:R-:W-:-:S03]  /*30f0*/  LOP3.LUT R10, R6, 0xff, RZ, 0xc0, !PT ;  /* 0x000000ff060a7812 */ /* 0x000fc600078ec0ff */
[----:B------:R-:W-:Y:S02]  /*3100*/  VIADD R9, R12, 0xffffffff ;  /* 0xffffffff0c097836 */ /* 0x000fe40000000000 */
[----:B------:R-:W-:-:S03]  /*3110*/  VIADD R8, R10, 0xffffffff ;  /* 0xffffffff0a087836 */ /* 0x000fc60000000000 */
[----:B------:R-:W-:-:S04]  /*3120*/  ISETP.GT.U32.AND P0, PT, R9, 0xfd, PT ;  /* 0x000000fd0900780c */ /* 0x000fc80003f04070 */
[----:B------:R-:W-:-:S13]  /*3130*/  ISETP.GT.U32.OR P0, PT, R8, 0xfd, P0 ;  /* 0x000000fd0800780c */ /* 0x000fda0000704470 */
[----:B------:R-:W-:Y:S01]  /*3140*/  @!P0 IMAD.MOV.U32 R6, RZ, RZ, RZ ;  /* 0x000000ffff068224 */ /* 0x000fe200078e00ff */
[----:B------:R-:W-:Y:S06]  /*3150*/  @!P0 BRA `(.L_x_35) ;  /* 0x00000000005c8947 */ /* 0x000fec0003800000 */
[----:B------:R-:W-:Y:S02]  /*3160*/  FSETP.GTU.FTZ.AND P0, PT, |R0|, +INF , PT ;  /* 0x7f8000000000780b */ /* 0x000fe40003f1c200 */
[----:B------:R-:W-:-:S04]  /*3170*/  FSETP.GTU.FTZ.AND P1, PT, |R3|, +INF , PT ;  /* 0x7f8000000300780b */ /* 0x000fc80003f3c200 */
[----:B------:R-:W-:-:S13]  /*3180*/  PLOP3.LUT P0, PT, P0, P1, PT, 0xf8, 0x8f ;  /* 0x00000000008f781c */ /* 0x000fda0000703f70 */
[----:B------:R-:W-:Y:S05]  /*3190*/  @P0 BRA `(.L_x_36) ;  /* 0x00000004004c0947 */ /* 0x000fea0003800000 */
[----:B------:R-:W-:-:S13]  /*31a0*/  LOP3.LUT P0, RZ, R3, 0x7fffffff, R0, 0xc8, !PT ;  /* 0x7fffffff03ff7812 */ /* 0x000fda000780c800 */
[----:B------:R-:W-:Y:S05]  /*31b0*/  @!P0 BRA `(.L_x_37) ;  /* 0x00000004003c8947 */ /* 0x000fea0003800000 */
[C---:B------:R-:W-:Y:S02]  /*31c0*/  FSETP.NEU.FTZ.AND P2, PT, |R0|.reuse, +INF , PT ;  /* 0x7f8000000000780b */ /* 0x040fe40003f5d200 */
[----:B------:R-:W-:Y:S02]  /*31d0*/  FSETP.NEU.FTZ.AND P1, PT, |R3|, +INF , PT ;  /* 0x7f8000000300780b */ /* 0x000fe40003f3d200 */
[----:B------:R-:W-:-:S11]  /*31e0*/  FSETP.NEU.FTZ.AND P0, PT, |R0|, +INF , PT ;  /* 0x7f8000000000780b */ /* 0x000fd60003f1d200 */
[----:B------:R-:W-:Y:S05]  /*31f0*/  @!P1 BRA !P2, `(.L_x_37) ;  /* 0x00000004002c9947 */ /* 0x000fea0005000000 */
[----:B------:R-:W-:-:S04]  /*3200*/  LOP3.LUT P2, RZ, R0, 0x7fffffff, RZ, 0xc0, !PT ;  /* 0x7fffffff00ff7812 */ /* 0x000fc8000784c0ff */
[----:B------:R-:W-:-:S13]  /*3210*/  PLOP3.LUT P1, PT, P1, P2, PT, 0x2f, 0xf2 ;  /* 0x0000000000f2781c */ /* 0x000fda0000f24577 */
[----:B------:R-:W-:Y:S05]  /*3220*/  @P1 BRA `(.L_x_38) ;  /* 0x0000000400181947 */ /* 0x000fea0003800000 */
[----:B------:R-:W-:-:S04]  /*3230*/  LOP3.LUT P1, RZ, R3, 0x7fffffff, RZ, 0xc0, !PT ;  /* 0x7fffffff03ff7812 */ /* 0x000fc8000782c0ff */
[----:B------:R-:W-:-:S13]  /*3240*/  PLOP3.LUT P0, PT, P0, P1, PT, 0x2f, 0xf2 ;  /* 0x0000000000f2781c */ /* 0x000fda0000702577 */
[----:B------:R-:W-:Y:S05]  /*3250*/  @P0 BRA `(.L_x_39) ;  /* 0x0000000400000947 */ /* 0x000fea0003800000 */
[----:B------:R-:W-:Y:S02]  /*3260*/  ISETP.GE.AND P0, PT, R8, RZ, PT ;  /* 0x000000ff0800720c */ /* 0x000fe40003f06270 */
[----:B------:R-:W-:-:S11]  /*3270*/  ISETP.GE.AND P1, PT, R9, RZ, PT ;  /* 0x000000ff0900720c */ /* 0x000fd60003f26270 */
[----:B------:R-:W-:Y:S02]  /*3280*/  @P0 IMAD.MOV.U32 R6, RZ, RZ, RZ ;  /* 0x000000ffff060224 */ /* 0x000fe400078e00ff */
[----:B------:R-:W-:Y:S01]  /*3290*/  @!P0 FFMA R0, R0, 1.84467440737095516160e+19, RZ ;  /* 0x5f80000000008823 */ /* 0x000fe200000000ff */
[----:B------:R-:W-:Y:S02]  /*32a0*/  @!P0 IMAD.MOV.U32 R6, RZ, RZ, -0x40 ;  /* 0xffffffc0ff068424 */ /* 0x000fe400078e00ff */
[----:B------:R-:W-:Y:S02]  /*32b0*/  @!P1 FFMA R3, R3, 1.84467440737095516160e+19, RZ ;  /* 0x5f80000003039823 */ /* 0x000fe400000000ff */
[----:B------:R-:W-:-:S07]  /*32c0*/  @!P1 VIADD R6, R6, 0x40 ;  /* 0x0000004006069836 */ /* 0x000fce0000000000 */
.L_x_35:
[----:B------:R-:W-:Y:S01]  /*32d0*/  LEA R8, R12, 0xc0800000, 0x17 ;  /* 0xc08000000c087811 */ /* 0x000fe200078eb8ff */
[----:B------:R-:W-:Y:S04]  /*32e0*/  BSSY.RECONVERGENT B1, `(.L_x_40) ;  /* 0x0000036000017945 */ /* 0x000fe80003800200 */
[----:B------:R-:W-:Y:S02]  /*32f0*/  IMAD.IADD R8, R3, 0x1, -R8 ;  /* 0x0000000103087824 */ /* 0x000fe400078e0a08 */
[----:B------:R-:W-:Y:S02]  /*3300*/  VIADD R3, R10, 0xffffff81 ;  /* 0xffffff810a037836 */ /* 0x000fe40000000000 */
[----:B------:R-:W0:Y:S01]  /*3310*/  MUFU.RCP R9, R8 ;  /* 0x0000000800097308 */ /* 0x000e220000001000 */
[----:B------:R-:W-:Y:S01]  /*3320*/  FADD.FTZ R11, -R8, -RZ ;  /* 0x800000ff080b7221 */ /* 0x000fe20000010100 */
[----:B------:R-:W-:-:S03]  /*3330*/  IMAD R0, R3, -0x800000, R0 ;  /* 0xff80000003007824 */ /* 0x000fc600078e0200 */
[----:B0-----:R-:W-:-:S04]  /*3340*/  FFMA R10, R9, R11, 1 ;  /* 0x3f800000090a7423 */ /* 0x001fc8000000000b */
[----:B------:R-:W-:-:S04]  /*3350*/  FFMA R14, R9, R10, R9 ;  /* 0x0000000a090e7223 */ /* 0x000fc80000000009 */
[----:B------:R-:W-:-:S04]  /*3360*/  FFMA R9, R0, R14, RZ ;  /* 0x0000000e00097223 */ /* 0x000fc800000000ff */
[----:B------:R-:W-:-:S04]  /*3370*/  FFMA R10, R11, R9, R0 ;  /* 0x000000090b0a7223 */ /* 0x000fc80000000000 */
[----:B------:R-:W-:Y:S01]  /*3380*/  FFMA R13, R14, R10, R9 ;  /* 0x0000000a0e0d7223 */ /* 0x000fe20000000009 */
[----:B------:R-:W-:-:S03]  /*3390*/  IADD3 R9, PT, PT, R3, 0x7f, -R12 ;  /* 0x0000007f03097810 */ /* 0x000fc60007ffe80c */
[----:B------:R-:W-:Y:S02]  /*33a0*/  FFMA R10, R11, R13, R0 ;  /* 0x0000000d0b0a7223 */ /* 0x000fe40000000000 */
[----:B------:R-:W-:Y:S02]  /*33b0*/  IMAD.IADD R9, R9, 0x1, R6 ;  /* 0x0000000109097824 */ /* 0x000fe400078e0206 */
[----:B------:R-:W-:-:S05]  /*33c0*/  FFMA R0, R14, R10, R13 ;  /* 0x0000000a0e007223 */ /* 0x000fca000000000d */
[----:B------:R-:W-:-:S04]  /*33d0*/  SHF.R.U32.HI R3, RZ, 0x17, R0 ;  /* 0x00000017ff037819 */ /* 0x000fc80000011600 */
[----:B------:R-:W-:-:S05]  /*33e0*/  LOP3.LUT R3, R3, 0xff, RZ, 0xc0, !PT ;  /* 0x000000ff03037812 */ /* 0x000fca00078ec0ff */
[----:B------:R-:W-:-:S04]  /*33f0*/  IMAD.IADD R11, R3, 0x1, R9 ;  /* 0x00000001030b7824 */ /* 0x000fc800078e0209 */
[----:B------:R-:W-:-:S05]  /*3400*/  VIADD R3, R11, 0xffffffff ;  /* 0xffffffff0b037836 */ /* 0x000fca0000000000 */
[----:B------:R-:W-:-:S13]  /*3410*/  ISETP.GE.U32.AND P0, PT, R3, 0xfe, PT ;  /* 0x000000fe0300780c */ /* 0x000fda0003f06070 */
[----:B------:R-:W-:Y:S05]  /*3420*/  @!P0 BRA `(.L_x_41) ;  /* 0x0000000000808947 */ /* 0x000fea0003800000 */
[----:B------:R-:W-:-:S13]  /*3430*/  ISETP.GT.AND P0, PT, R11, 0xfe, PT ;  /* 0x000000fe0b00780c */ /* 0x000fda0003f04270 */
[----:B------:R-:W-:Y:S05]  /*3440*/  @P0 BRA `(.L_x_42) ;  /* 0x00000000006c0947 */ /* 0x000fea0003800000 */
[----:B------:R-:W-:-:S13]  /*3450*/  ISETP.GE.AND P0, PT, R11, 0x1, PT ;  /* 0x000000010b00780c */ /* 0x000fda0003f06270 */
[----:B------:R-:W-:Y:S05]  /*3460*/  @P0 BRA `(.L_x_43) ;  /* 0x0000000000740947 */ /* 0x000fea0003800000 */
[----:B------:R-:W-:Y:S02]  /*3470*/  ISETP.GE.AND P0, PT, R11, -0x18, PT ;  /* 0xffffffe80b00780c */ /* 0x000fe40003f06270 */
[----:B------:R-:W-:-:S11]  /*3480*/  LOP3.LUT R0, R0, 0x80000000, RZ, 0xc0, !PT ;  /* 0x8000000000007812 */ /* 0x000fd600078ec0ff */
[----:B------:R-:W-:Y:S05]  /*3490*/  @!P0 BRA `(.L_x_43) ;  /* 0x0000000000688947 */ /* 0x000fea0003800000 */
[CCC-:B------:R-:W-:Y:S01]  /*34a0*/  FFMA.RZ R3, R14.reuse, R10.reuse, R13.reuse ;  /* 0x0000000a0e037223 */ /* 0x1c0fe2000000c00d */
[C---:B------:R-:W-:Y:S02]  /*34b0*/  VIADD R9, R11.reuse, 0x20 ;  /* 0x000000200b097836 */ /* 0x040fe40000000000 */
[CCC-:B------:R-:W-:Y:S01]  /*34c0*/  FFMA.RM R6, R14.reuse, R10.reuse, R13.reuse ;  /* 0x0000000a0e067223 */ /* 0x1c0fe2000000400d */
[----:B------:R-:W-:Y:S02]  /*34d0*/  ISETP.NE.AND P2, PT, R11, RZ, PT ;  /* 0x000000ff0b00720c */ /* 0x000fe40003f45270 */
[----:B------:R-:W-:Y:S01]  /*34e0*/  LOP3.LUT R8, R3, 0x7fffff, RZ, 0xc0, !PT ;  /* 0x007fffff03087812 */ /* 0x000fe200078ec0ff */
[----:B------:R-:W-:Y:S01]  /*34f0*/  FFMA.RP R3, R14, R10, R13 ;  /* 0x0000000a0e037223 */ /* 0x000fe2000000800d */
[----:B------:R-:W-:Y:S01]  /*3500*/  IMAD.MOV R10, RZ, RZ, -R11 ;  /* 0x000000ffff0a7224 */ /* 0x000fe200078e0a0b */
[----:B------:R-:W-:Y:S02]  /*3510*/  ISETP.NE.AND P1, PT, R11, RZ, PT ;  /* 0x000000ff0b00720c */ /* 0x000fe40003f25270 */
[----:B------:R-:W-:-:S02]  /*3520*/  LOP3.LUT R8, R8, 0x800000, RZ, 0xfc, !PT ;  /* 0x0080000008087812 */ /* 0x000fc400078efcff */
[----:B------:R-:W-:Y:S02]  /*3530*/  FSETP.NEU.FTZ.AND P0, PT, R3, R6, PT ;  /* 0x000000060300720b */ /* 0x000fe40003f1d000 */
[----:B------:R-:W-:Y:S02]  /*3540*/  SHF.L.U32 R9, R8, R9, RZ ;  /* 0x0000000908097219 */ /* 0x000fe400000006ff */
[----:B------:R-:W-:Y:S02]  /*3550*/  SEL R3, R10, RZ, P2 ;  /* 0x000000ff0a037207 */ /* 0x000fe40001000000 */
[----:B------:R-:W-:Y:S02]  /*3560*/  ISETP.NE.AND P1, PT, R9, RZ, P1 ;  /* 0x000000ff0900720c */ /* 0x000fe40000f25270 */
[----:B------:R-:W-:Y:S02]  /*3570*/  SHF.R.U32.HI R3, RZ, R3, R8 ;  /* 0x00000003ff037219 */ /* 0x000fe40000011608 */
[----:B------:R-:W-:-:S02]  /*3580*/  PLOP3.LUT P0, PT, P0, P1, PT, 0xf8, 0x8f ;  /* 0x00000000008f781c */ /* 0x000fc40000703f70 */
[----:B------:R-:W-:Y:S02]  /*3590*/  SHF.R.U32.HI R9, RZ, 0x1, R3 ;  /* 0x00000001ff097819 */ /* 0x000fe40000011603 */
[----:B------:R-:W-:-:S04]  /*35a0*/  SEL R6, RZ, 0x1, !P0 ;  /* 0x00000001ff067807 */ /* 0x000fc80004000000 */
[----:B------:R-:W-:-:S04]  /*35b0*/  LOP3.LUT R6, R6, 0x1, R9, 0xf8, !PT ;  /* 0x0000000106067812 */ /* 0x000fc800078ef809 */
[----:B------:R-:W-:-:S05]  /*35c0*/  LOP3.LUT R6, R6, R3, RZ, 0xc0, !PT ;  /* 0x0000000306067212 */ /* 0x000fca00078ec0ff */
[----:B------:R-:W-:-:S05]  /*35d0*/  IMAD.IADD R9, R9, 0x1, R6 ;  /* 0x0000000109097824 */ /* 0x000fca00078e0206 */
[----:B------:R-:W-:Y:S01]  /*35e0*/  LOP3.LUT R0, R9, R0, RZ, 0xfc, !PT ;  /* 0x0000000009007212 */ /* 0x000fe200078efcff */
[----:B------:R-:W-:Y:S06]  /*35f0*/  BRA `(.L_x_43) ;  /* 0x0000000000107947 */ /* 0x000fec0003800000 */
.L_x_42:
[----:B------:R-:W-:-:S04]  /*3600*/  LOP3.LUT R0, R0, 0x80000000, RZ, 0xc0, !PT ;  /* 0x8000000000007812 */ /* 0x000fc800078ec0ff */
[----:B------:R-:W-:Y:S01]  /*3610*/  LOP3.LUT R0, R0, 0x7f800000, RZ, 0xfc, !PT ;  /* 0x7f80000000007812 */ /* 0x000fe200078efcff */
[----:B------:R-:W-:Y:S06]  /*3620*/  BRA `(.L_x_43) ;  /* 0x0000000000047947 */ /* 0x000fec0003800000 */
.L_x_41:
[----:B------:R-:W-:-:S07]  /*3630*/  IMAD R0, R9, 0x800000, R0 ;  /* 0x0080000009007824 */ /* 0x000fce00078e0200 */
.L_x_43:
[----:B------:R-:W-:Y:S05]  /*3640*/  BSYNC.RECONVERGENT B1 ;  /* 0x0000000000017941 */ /* 0x000fea0003800200 */
.L_x_40:
[----:B------:R-:W-:Y:S05]  /*3650*/  BRA `(.L_x_44) ;  /* 0x0000000000207947 */ /* 0x000fea0003800000 */
.L_x_39:
[----:B------:R-:W-:-:S04]  /*3660*/  LOP3.LUT R0, R3, 0x80000000, R0, 0x48, !PT ;  /* 0x8000000003007812 */ /* 0x000fc800078e4800 */
[----:B------:R-:W-:Y:S01]  /*3670*/  LOP3.LUT R0, R0, 0x7f800000, RZ, 0xfc, !PT ;  /* 0x7f80000000007812 */ /* 0x000fe200078efcff */
[----:B------:R-:W-:Y:S06]  /*3680*/  BRA `(.L_x_44) ;  /* 0x0000000000147947 */ /* 0x000fec0003800000 */
.L_x_38:
[----:B------:R-:W-:Y:S01]  /*3690*/  LOP3.LUT R0, R3, 0x80000000, R0, 0x48, !PT ;  /* 0x8000000003007812 */ /* 0x000fe200078e4800 */
[----:B------:R-:W-:Y:S06]  /*36a0*/  BRA `(.L_x_44) ;  /* 0x00000000000c7947 */ /* 0x000fec0003800000 */
.L_x_37:
[----:B------:R-:W0:Y:S01]  /*36b0*/  MUFU.RSQ R0, -QNAN ;  /* 0xffc0000000007908 */ /* 0x000e220000001400 */
[----:B------:R-:W-:Y:S05]  /*36c0*/  BRA `(.L_x_44) ;  /* 0x0000000000047947 */ /* 0x000fea0003800000 */
.L_x_36:
[----:B------:R-:W-:-:S07]  /*36d0*/  FADD.FTZ R0, R0, R3 ;  /* 0x0000000300007221 */ /* 0x000fce0000010000 */
.L_x_44:
[----:B------:R-:W-:Y:S05]  /*36e0*/  BSYNC.RECONVERGENT B0 ;  /* 0x0000000000007941 */ /* 0x000fea0003800200 */
.L_x_34:
[----:B------:R-:W-:Y:S02]  /*36f0*/  IMAD.MOV.U32 R3, RZ, RZ, 0x0 ;  /* 0x00000000ff037424 */ /* 0x000fe400078e00ff */
[----:B0-----:R-:W-:Y:S02]  /*3700*/  IMAD.MOV.U32 R9, RZ, RZ, R0 ;  /* 0x000000ffff097224 */ /* 0x001fe400078e0000 */
[----:B------:R-:W-:Y:S05]  /*3710*/  RET.REL.NODEC R2 `(_Z14softmax_kernelPfS_) ;  /* 0xffffffc802387950 */ /* 0x000fea0003c3ffff */
.L_x_45:
[----:B------:R-:W-:-:S00]  /*3720*/  BRA `(.L_x_45) ;  /* 0xfffffffc00fc7947 */ /* 0x000fc0000383ffff */
[----:B------:R-:W-:-:S00]  /*3730*/  NOP ;  /* 0x0000000000007918 */ /* 0x000fc00000000000 */
        /* <DEDUP_REMOVED lines=12> */
.L_x_46:


//--------------------- .nv.shared.reserved.0     --------------------------
	.section	.nv.shared.reserved.0,"aw",@nobits
	.weak		__nv_reservedSMEM_offset_0_alias
	.size		__nv_reservedSMEM_offset_0_alias, 0, 64
	.other		__nv_reservedSMEM_offset_0_alias,@"STO_CUDA_RESERVED_SHARED STV_DEFAULT"
__nv_reservedSMEM_offset_0_alias:
	.zero		0
	.zero		64


//--------------------- .nv.constant0._Z14softmax_kernelPfS_ --------------------------
	.section	.nv.constant0._Z14softmax_kernelPfS_,"a",@progbits
	.sectionflags	@""
	.align	4
.nv.constant0._Z14softmax_kernelPfS_:
	.zero		912


//--------------------- SYMBOLS --------------------------

	.type		.nv.reservedSmem.offset0,@object
	.size		.nv.reservedSmem.offset0,0x4
